//
// Generated by NVIDIA NVVM Compiler
//
// Compiler Build ID: CL-36424714
// Cuda compilation tools, release 13.0, V13.0.88
// Based on NVVM 20.0.0
//

.version 9.0
.target sm_100
.address_size 64

	// .globl	_Z11cuda_printfv
.extern .func  (.param .b32 func_retval0) vprintf
(
	.param .b64 vprintf_param_0,
	.param .b64 vprintf_param_1
)
;
.global .align 1 .b8 $str[32] = {72, 101, 108, 108, 111, 32, 87, 111, 114, 108, 100, 33, 32, 77, 121, 32, 116, 104, 114, 101, 97, 100, 73, 100, 32, 105, 115, 32, 37, 100, 10};

.visible .entry _Z11cuda_printfv()
{
	.local .align 8 .b8 	__local_depot0[8];
	.reg .b64 	%SP;
	.reg .b64 	%SPL;
	.reg .b32 	%r<4>;
	.reg .b64 	%rd<5>;

	mov.u64 	%SPL, __local_depot0;
	cvta.local.u64 	%SP, %SPL;
	add.u64 	%rd1, %SP, 0;
	add.u64 	%rd2, %SPL, 0;
	mov.u32 	%r1, %tid.x;
	st.local.u32 	[%rd2], %r1;
	mov.u64 	%rd3, $str;
	cvta.global.u64 	%rd4, %rd3;
	{ // callseq 0, 0
	.param .b64 param0;
	st.param.b64 	[param0], %rd4;
	.param .b64 param1;
	st.param.b64 	[param1], %rd1;
	.param .b32 retval0;
	call.uni (retval0), 
	vprintf, 
	(
	param0, 
	param1
	);
	ld.param.b32 	%r2, [retval0];
	} // callseq 0
	ret;

}


// ===== COMPILED SASS (sm_100) =====

	.target	sm_100

	.elftype	@"ET_EXEC"


//--------------------- .note.nv.tkinfo           --------------------------
	.section	.note.nv.tkinfo,"",@"SHT_NOTE"
	.sectionflags	@"SHF_NOTE_NV_TKINFO"
	.tkinfo
        /*0018*/ 	.word	0x00000002
        /*0030*/ 	.string	""
        /*0030*/ 	.string	"ptxas"
        /*0030*/ 	.string	"Cuda compilation tools, release 13.0, V13.0.88"
        /*0030*/ 	.string	"Build cuda_13.0.r13.0/compiler.36424714_0"
        /*0030*/ 	.string	"-arch sm_100 -m 64 "



//--------------------- .note.nv.cuinfo           --------------------------
	.section	.note.nv.cuinfo,"",@"SHT_NOTE"
	.sectionflags	@"SHF_NOTE_NV_CUINFO"
        /*0018*/ 	.short	0x0002
        /*001a*/ 	.short	0x0064
        /*001c*/ 	.short	0x0082
	.zero		2


//--------------------- .nv.info                  --------------------------
	.section	.nv.info,"",@"SHT_CUDA_INFO"
	.align	4


	//----- nvinfo : EIATTR_REGCOUNT
	.align		4
        /*0000*/ 	.byte	0x04, 0x2f
        /*0002*/ 	.short	(.L_2 - .L_1)
	.align		4
.L_1:
        /*0004*/ 	.word	index@(_Z11cuda_printfv)
        /*0008*/ 	.word	0x00000018


	//----- nvinfo : EIATTR_FRAME_SIZE
	.align		4
.L_2:
        /*000c*/ 	.byte	0x04, 0x11
        /*000e*/ 	.short	(.L_4 - .L_3)
	.align		4
.L_3:
        /*0010*/ 	.word	index@(_Z11cuda_printfv)
        /*0014*/ 	.word	0x00000008


	//----- nvinfo : EIATTR_MIN_STACK_SIZE
	.align		4
.L_4:
        /*0018*/ 	.byte	0x04, 0x12
        /*001a*/ 	.short	(.L_6 - .L_5)
	.align		4
.L_5:
        /*001c*/ 	.word	index@(_Z11cuda_printfv)
        /*0020*/ 	.word	0x00000008
.L_6:


//--------------------- .nv.compat                --------------------------
	.section	.nv.compat,"",@"SHT_CUDA_COMPAT_INFO"
	.align	4
        /*0000*/ 	.byte	0x02, 0x09, 0x00, 0x00, 0x02, 0x02, 0x01, 0x00, 0x02, 0x05, 0x05, 0x00, 0x03, 0x07, 0x01, 0x01
        /*0010*/ 	.byte	0x02, 0x03, 0x00, 0x00, 0x02, 0x06, 0x01, 0x00, 0x04, 0x0b, 0x08, 0x00, 0x09, 0x00, 0x00, 0x00
        /*0020*/ 	.byte	0x00, 0x00, 0x00, 0x00


//--------------------- .nv.info._Z11cuda_printfv --------------------------
	.section	.nv.info._Z11cuda_printfv,"",@"SHT_CUDA_INFO"
	.sectionflags	@""
	.align	4


	//----- nvinfo : EIATTR_CUDA_API_VERSION
	.align		4
        /*0000*/ 	.byte	0x04, 0x37
        /*0002*/ 	.short	(.L_8 - .L_7)
.L_7:
        /*0004*/ 	.word	0x00000082


	//----- nvinfo : EIATTR_SPARSE_MMA_MASK
	.align		4
.L_8:
        /*0008*/ 	.byte	0x03, 0x50
        /*000a*/ 	.short	0x0000


	//----- nvinfo : EIATTR_MAXREG_COUNT
	.align		4
        /*000c*/ 	.byte	0x03, 0x1b
        /*000e*/ 	.short	0x00ff


	//----- nvinfo : EIATTR_EXTERNS
	.align		4
        /*0010*/ 	.byte	0x04, 0x0f
        /*0012*/ 	.short	(.L_10 - .L_9)


	//   ....[0]....
	.align		4
.L_9:
        /*0014*/ 	.word	index@(vprintf)


	//----- nvinfo : EIATTR_MERCURY_ISA_VERSION
	.align		4
.L_10:
        /*0018*/ 	.byte	0x03, 0x5f
        /*001a*/ 	.short	0x0101


	//----- nvinfo : EIATTR_VRC_CTA_INIT_COUNT
	.align		4
        /*001c*/ 	.byte	0x02, 0x4a
	.zero		1
	.zero		1


	//----- nvinfo : EIATTR_SYSCALL_OFFSETS
	.align		4
        /*0020*/ 	.byte	0x04, 0x46
        /*0022*/ 	.short	(.L_12 - .L_11)


	//   ....[0]....
.L_11:
        /*0024*/ 	.word	0x000000e0


	//----- nvinfo : EIATTR_EXIT_INSTR_OFFSETS
	.align		4
.L_12:
        /*0028*/ 	.byte	0x04, 0x1c
        /*002a*/ 	.short	(.L_14 - .L_13)


	//   ....[0]....
.L_13:
        /*002c*/ 	.word	0x000000f0


	//----- nvinfo : EIATTR_SW_WAR
	.align		4
.L_14:
        /*0030*/ 	.byte	0x04, 0x36
        /*0032*/ 	.short	(.L_16 - .L_15)
.L_15:
        /*0034*/ 	.word	0x00000008
.L_16:


//--------------------- .nv.callgraph             --------------------------
	.section	.nv.callgraph,"",@"SHT_CUDA_CALLGRAPH"
	.align	4
	.sectionentsize	8
	.align		4
        /*0000*/ 	.word	0x00000000
	.align		4
        /*0004*/ 	.word	0xffffffff
	.align		4
        /*0008*/ 	.word	index@(_Z11cuda_printfv)
	.align		4
        /*000c*/ 	.word	index@(vprintf)
	.align		4
        /*0010*/ 	.word	0x00000000
	.align		4
        /*0014*/ 	.word	0xfffffffe
	.align		4
        /*0018*/ 	.word	0x00000000
	.align		4
        /*001c*/ 	.word	0xfffffffd
	.align		4
        /*0020*/ 	.word	0x00000000
	.align		4
        /*0024*/ 	.word	0xfffffffc


//--------------------- .nv.constant4             --------------------------
	.section	.nv.constant4,"a",@progbits
	.align	8
	.align		8
.nv.constant4:
        /*0000*/ 	.dword	vprintf
	.align		8
        /*0008*/ 	.dword	$str


//--------------------- .text._Z11cuda_printfv    --------------------------
	.section	.text._Z11cuda_printfv,"ax",@progbits
	.align	128
        .global         _Z11cuda_printfv
        .type           _Z11cuda_printfv,@function
        .size           _Z11cuda_printfv,(.L_x_2 - _Z11cuda_printfv)
        .other          _Z11cuda_printfv,@"STO_CUDA_ENTRY STV_DEFAULT"
_Z11cuda_printfv:
.text._Z11cuda_printfv:
[----:B------:R-:W0:Y:S01]  /*0000*/  LDC R1, c[0x0][0x37c] ;  /* 0x0000df00ff017b82 */ /* 0x000e220000000800 */
[----:B------:R-:W1:Y:S01]  /*0010*/  S2R R8, SR_TID.X ;  /* 0x0000000000087919 */ /* 0x000e620000002100 */
[----:B0-----:R-:W-:Y:S01]  /*0020*/  VIADD R1, R1, 0xfffffff8 ;  /* 0xfffffff801017836 */ /* 0x001fe20000000000 */
[----:B------:R-:W-:Y:S01]  /*0030*/  MOV R0, 0x0 ;  /* 0x0000000000007802 */ /* 0x000fe20000000f00 */
[----:B------:R-:W0:Y:S04]  /*0040*/  LDCU UR4, c[0x0][0x2f8] ;  /* 0x00005f00ff0477ac */ /* 0x000e280008000800 */
[----:B------:R2:W3:Y:S01]  /*0050*/  LDC.64 R2, c[0x4][R0] ;  /* 0x0100000000027b82 */ /* 0x0004e20000000a00 */
[----:B------:R-:W4:Y:S01]  /*0060*/  LDCU.64 UR6, c[0x4][0x8] ;  /* 0x01000100ff0677ac */ /* 0x000f220008000a00 */
[----:B------:R-:W5:Y:S01]  /*0070*/  LDCU UR5, c[0x0][0x2fc] ;  /* 0x00005f80ff0577ac */ /* 0x000f620008000800 */
[----:B0-----:R-:W-:Y:S01]  /*0080*/  IADD3 R6, P0, PT, R1, UR4, RZ ;  /* 0x0000000401067c10 */ /* 0x001fe2000ff1e0ff */
[----:B----4-:R-:W-:Y:S01]  /*0090*/  IMAD.U32 R4, RZ, RZ, UR6 ;  /* 0x00000006ff047e24 */ /* 0x010fe2000f8e00ff */
[----:B------:R-:W-:-:S03]  /*00a0*/  MOV R5, UR7 ;  /* 0x0000000700057c02 */ /* 0x000fc60008000f00 */
[----:B-----5:R-:W-:Y:S01]  /*00b0*/  IMAD.X R7, RZ, RZ, UR5, P0 ;  /* 0x00000005ff077e24 */ /* 0x020fe200080e06ff */
[----:B-1----:R2:W-:Y:S07]  /*00c0*/  STL [R1], R8 ;  /* 0x0000000801007387 */ /* 0x0025ee0000100800 */
[----:B------:R-:W-:-:S07]  /*00d0*/  LEPC R20, `(.L_x_0) ;  /* 0x000000001014794e */ /* 0x000fce0000000000 */
[----:B--23--:R-:W-:Y:S05]  /*00e0*/  CALL.ABS.NOINC R2 ;  /* 0x0000000002007343 */ /* 0x00cfea0003c00000 */
.L_x_0:
[----:B------:R-:W-:Y:S05]  /*00f0*/  EXIT ;  /* 0x000000000000794d */ /* 0x000fea0003800000 */
.L_x_1:
[----:B------:R-:W-:-:S00]  /*0100*/  BRA `(.L_x_1) ;  /* 0xfffffffc00fc7947 */ /* 0x000fc0000383ffff */
[----:B------:R-:W-:-:S00]  /*0110*/  NOP ;  /* 0x0000000000007918 */ /* 0x000fc00000000000 */
        /* <DEDUP_REMOVED lines=14> */
.L_x_2:


//--------------------- .nv.global.init           --------------------------
	.section	.nv.global.init,"aw",@progbits
.nv.global.init:
	.type		$str,@object
	.size		$str,(.L_0 - $str)
$str:
        /*0000*/ 	.byte	0x48, 0x65, 0x6c, 0x6c, 0x6f, 0x20, 0x57, 0x6f, 0x72, 0x6c, 0x64, 0x21, 0x20, 0x4d, 0x79, 0x20
        /*0010*/ 	.byte	0x74, 0x68, 0x72, 0x65, 0x61, 0x64, 0x49, 0x64, 0x20, 0x69, 0x73, 0x20, 0x25, 0x64, 0x0a, 0x00
.L_0:


//--------------------- .nv.shared.reserved.0     --------------------------
	.section	.nv.shared.reserved.0,"aw",@nobits
	.weak		__nv_reservedSMEM_offset_0_alias
	.size		__nv_reservedSMEM_offset_0_alias, 0, 64
	.other		__nv_reservedSMEM_offset_0_alias,@"STO_CUDA_RESERVED_SHARED STV_DEFAULT"
__nv_reservedSMEM_offset_0_alias:
	.zero		0
	.zero		64


//--------------------- .nv.constant0._Z11cuda_printfv --------------------------
	.section	.nv.constant0._Z11cuda_printfv,"a",@progbits
	.sectionflags	@""
	.align	4
.nv.constant0._Z11cuda_printfv:
	.zero		896


//--------------------- SYMBOLS --------------------------

	.type		.nv.reservedSmem.offset0,@object
	.size		.nv.reservedSmem.offset0,0x4
	.type		vprintf,@function
